//
// Generated by NVIDIA NVVM Compiler
//
// Compiler Build ID: CL-36424714
// Cuda compilation tools, release 13.0, V13.0.88
// Based on NVVM 20.0.0
//

.version 9.0
.target sm_100
.address_size 64

	// .globl	gauge
.global .align 4 .b8 __cudart_i2opi_f[24] = {65, 144, 67, 60, 153, 149, 98, 219, 192, 221, 52, 245, 209, 87, 39, 252, 41, 21, 68, 78, 110, 131, 249, 162};

.visible .entry gauge(
	.param .u64 .ptr .align 1 gauge_param_0,
	.param .u64 .ptr .align 1 gauge_param_1,
	.param .u64 .ptr .align 1 gauge_param_2
)
{
	.local .align 4 .b8 	__local_depot0[28];
	.reg .b64 	%SP;
	.reg .b64 	%SPL;
	.reg .pred 	%p<17>;
	.reg .b32 	%r<85>;
	.reg .b32 	%f<79>;
	.reg .b64 	%rd<50>;
	.reg .b64 	%fd<5>;

	mov.u64 	%SPL, __local_depot0;
	ld.param.u64 	%rd16, [gauge_param_0];
	ld.param.u64 	%rd17, [gauge_param_1];
	ld.param.u64 	%rd18, [gauge_param_2];
	cvta.to.global.u64 	%rd19, %rd18;
	add.u64 	%rd1, %SPL, 0;
	mov.u32 	%r29, %ntid.x;
	mov.u32 	%r30, %ctaid.x;
	mov.u32 	%r31, %tid.x;
	mad.lo.s32 	%r1, %r29, %r30, %r31;
	mul.wide.s32 	%rd21, %r1, 8;
	add.s64 	%rd22, %rd19, %rd21;
	ld.global.v2.f32 	{%f12, %f13}, [%rd22];
	neg.f32 	%f1, %f12;
	neg.f32 	%f2, %f13;
	mul.f32 	%f14, %f13, 0fBF22F983;
	cvt.rni.s32.f32 	%r84, %f14;
	cvt.rn.f32.s32 	%f15, %r84;
	fma.rn.f32 	%f16, %f15, 0fBFC90FDA, %f2;
	fma.rn.f32 	%f17, %f15, 0fB3A22168, %f16;
	fma.rn.f32 	%f78, %f15, 0fA7C234C5, %f17;
	abs.f32 	%f4, %f2;
	setp.ltu.f32 	%p1, %f4, 0f47CE4780;
	mov.u32 	%r80, %r84;
	mov.f32 	%f77, %f78;
	@%p1 bra 	$L__BB0_8;
	setp.neu.f32 	%p2, %f4, 0f7F800000;
	@%p2 bra 	$L__BB0_3;
	mov.f32 	%f20, 0f00000000;
	mul.rn.f32 	%f77, %f2, %f20;
	mov.b32 	%r80, 0;
	bra.uni 	$L__BB0_8;
$L__BB0_3:
	mov.b32 	%r3, %f2;
	shl.b32 	%r33, %r3, 8;
	or.b32  	%r4, %r33, -2147483648;
	mov.b64 	%rd46, 0;
	mov.b32 	%r77, 0;
	mov.u64 	%rd44, __cudart_i2opi_f;
	mov.u64 	%rd45, %rd1;
$L__BB0_4:
	.pragma "nounroll";
	ld.global.nc.u32 	%r34, [%rd44];
	mad.wide.u32 	%rd25, %r34, %r4, %rd46;
	shr.u64 	%rd46, %rd25, 32;
	st.local.u32 	[%rd45], %rd25;
	add.s32 	%r77, %r77, 1;
	add.s64 	%rd45, %rd45, 4;
	add.s64 	%rd44, %rd44, 4;
	setp.ne.s32 	%p3, %r77, 6;
	@%p3 bra 	$L__BB0_4;
	shr.u32 	%r35, %r3, 23;
	st.local.u32 	[%rd1+24], %rd46;
	and.b32  	%r7, %r35, 31;
	and.b32  	%r36, %r35, 224;
	add.s32 	%r37, %r36, -128;
	shr.u32 	%r38, %r37, 5;
	mul.wide.u32 	%rd26, %r38, 4;
	sub.s64 	%rd8, %rd1, %rd26;
	ld.local.u32 	%r78, [%rd8+24];
	ld.local.u32 	%r79, [%rd8+20];
	setp.eq.s32 	%p4, %r7, 0;
	@%p4 bra 	$L__BB0_7;
	shf.l.wrap.b32 	%r78, %r79, %r78, %r7;
	ld.local.u32 	%r39, [%rd8+16];
	shf.l.wrap.b32 	%r79, %r39, %r79, %r7;
$L__BB0_7:
	shr.u32 	%r40, %r78, 30;
	shf.l.wrap.b32 	%r41, %r79, %r78, 2;
	shl.b32 	%r42, %r79, 2;
	shr.u32 	%r43, %r41, 31;
	add.s32 	%r44, %r43, %r40;
	neg.s32 	%r45, %r44;
	setp.lt.s32 	%p5, %r3, 0;
	selp.b32 	%r80, %r45, %r44, %p5;
	xor.b32  	%r46, %r41, %r3;
	shr.s32 	%r47, %r41, 31;
	xor.b32  	%r48, %r47, %r41;
	xor.b32  	%r49, %r47, %r42;
	cvt.u64.u32 	%rd27, %r48;
	shl.b64 	%rd28, %rd27, 32;
	cvt.u64.u32 	%rd29, %r49;
	or.b64  	%rd30, %rd28, %rd29;
	cvt.rn.f64.s64 	%fd1, %rd30;
	mul.f64 	%fd2, %fd1, 0d3BF921FB54442D19;
	cvt.rn.f32.f64 	%f18, %fd2;
	neg.f32 	%f19, %f18;
	setp.lt.s32 	%p6, %r46, 0;
	selp.f32 	%f77, %f19, %f18, %p6;
$L__BB0_8:
	setp.ltu.f32 	%p7, %f4, 0f47CE4780;
	add.s32 	%r51, %r80, 1;
	mul.rn.f32 	%f21, %f77, %f77;
	and.b32  	%r52, %r80, 1;
	setp.eq.b32 	%p8, %r52, 1;
	selp.f32 	%f22, %f77, 0f3F800000, %p8;
	fma.rn.f32 	%f23, %f21, %f22, 0f00000000;
	fma.rn.f32 	%f24, %f21, 0f37CBAC00, 0fBAB607ED;
	selp.f32 	%f25, 0fB94D4153, %f24, %p8;
	selp.f32 	%f26, 0f3C0885E4, 0f3D2AAABB, %p8;
	fma.rn.f32 	%f27, %f25, %f21, %f26;
	selp.f32 	%f28, 0fBE2AAAA8, 0fBEFFFFFF, %p8;
	fma.rn.f32 	%f29, %f27, %f21, %f28;
	fma.rn.f32 	%f30, %f29, %f23, %f22;
	and.b32  	%r53, %r51, 2;
	setp.eq.s32 	%p9, %r53, 0;
	mov.f32 	%f31, 0f00000000;
	sub.f32 	%f32, %f31, %f30;
	selp.f32 	%f8, %f30, %f32, %p9;
	@%p7 bra 	$L__BB0_16;
	setp.neu.f32 	%p10, %f4, 0f7F800000;
	@%p10 bra 	$L__BB0_11;
	mov.f32 	%f35, 0f00000000;
	mul.rn.f32 	%f78, %f2, %f35;
	mov.b32 	%r84, 0;
	bra.uni 	$L__BB0_16;
$L__BB0_11:
	mov.b32 	%r16, %f2;
	shl.b32 	%r55, %r16, 8;
	or.b32  	%r17, %r55, -2147483648;
	mov.b64 	%rd49, 0;
	mov.b32 	%r81, 0;
	mov.u64 	%rd47, __cudart_i2opi_f;
	mov.u64 	%rd48, %rd1;
$L__BB0_12:
	.pragma "nounroll";
	ld.global.nc.u32 	%r56, [%rd47];
	mad.wide.u32 	%rd33, %r56, %r17, %rd49;
	shr.u64 	%rd49, %rd33, 32;
	st.local.u32 	[%rd48], %rd33;
	add.s32 	%r81, %r81, 1;
	add.s64 	%rd48, %rd48, 4;
	add.s64 	%rd47, %rd47, 4;
	setp.ne.s32 	%p11, %r81, 6;
	@%p11 bra 	$L__BB0_12;
	shr.u32 	%r57, %r16, 23;
	st.local.u32 	[%rd1+24], %rd49;
	and.b32  	%r20, %r57, 31;
	and.b32  	%r58, %r57, 224;
	add.s32 	%r59, %r58, -128;
	shr.u32 	%r60, %r59, 5;
	mul.wide.u32 	%rd34, %r60, 4;
	sub.s64 	%rd15, %rd1, %rd34;
	ld.local.u32 	%r82, [%rd15+24];
	ld.local.u32 	%r83, [%rd15+20];
	setp.eq.s32 	%p12, %r20, 0;
	@%p12 bra 	$L__BB0_15;
	shf.l.wrap.b32 	%r82, %r83, %r82, %r20;
	ld.local.u32 	%r61, [%rd15+16];
	shf.l.wrap.b32 	%r83, %r61, %r83, %r20;
$L__BB0_15:
	shr.u32 	%r62, %r82, 30;
	shf.l.wrap.b32 	%r63, %r83, %r82, 2;
	shl.b32 	%r64, %r83, 2;
	shr.u32 	%r65, %r63, 31;
	add.s32 	%r66, %r65, %r62;
	neg.s32 	%r67, %r66;
	setp.lt.s32 	%p13, %r16, 0;
	selp.b32 	%r84, %r67, %r66, %p13;
	xor.b32  	%r68, %r63, %r16;
	shr.s32 	%r69, %r63, 31;
	xor.b32  	%r70, %r69, %r63;
	xor.b32  	%r71, %r69, %r64;
	cvt.u64.u32 	%rd35, %r70;
	shl.b64 	%rd36, %rd35, 32;
	cvt.u64.u32 	%rd37, %r71;
	or.b64  	%rd38, %rd36, %rd37;
	cvt.rn.f64.s64 	%fd3, %rd38;
	mul.f64 	%fd4, %fd3, 0d3BF921FB54442D19;
	cvt.rn.f32.f64 	%f33, %fd4;
	neg.f32 	%f34, %f33;
	setp.lt.s32 	%p14, %r68, 0;
	selp.f32 	%f78, %f34, %f33, %p14;
$L__BB0_16:
	fma.rn.f32 	%f36, %f1, 0f3BBB989D, 0f3F000000;
	cvt.sat.f32.f32 	%f37, %f36;
	mov.f32 	%f38, 0f4B400001;
	mov.f32 	%f39, 0f437C0000;
	fma.rm.f32 	%f40, %f37, %f39, %f38;
	add.f32 	%f41, %f40, 0fCB40007F;
	neg.f32 	%f42, %f41;
	fma.rn.f32 	%f43, %f1, 0f3FB8AA3B, %f42;
	fma.rn.f32 	%f44, %f1, 0f32A57060, %f43;
	ex2.approx.ftz.f32 	%f45, %f44;
	mov.b32 	%r73, %f40;
	shl.b32 	%r74, %r73, 23;
	mov.b32 	%f46, %r74;
	mul.f32 	%f47, %f45, %f46;
	mul.f32 	%f48, %f47, %f8;
	cvta.to.global.u64 	%rd39, %rd16;
	cvta.to.global.u64 	%rd40, %rd17;
	mul.rn.f32 	%f49, %f78, %f78;
	and.b32  	%r75, %r84, 1;
	setp.eq.b32 	%p15, %r75, 1;
	selp.f32 	%f50, 0f3F800000, %f78, %p15;
	fma.rn.f32 	%f51, %f49, %f50, 0f00000000;
	fma.rn.f32 	%f52, %f49, 0f37CBAC00, 0fBAB607ED;
	selp.f32 	%f53, %f52, 0fB94D4153, %p15;
	selp.f32 	%f54, 0f3D2AAABB, 0f3C0885E4, %p15;
	fma.rn.f32 	%f55, %f53, %f49, %f54;
	selp.f32 	%f56, 0fBEFFFFFF, 0fBE2AAAA8, %p15;
	fma.rn.f32 	%f57, %f55, %f49, %f56;
	fma.rn.f32 	%f58, %f57, %f51, %f50;
	and.b32  	%r76, %r84, 2;
	setp.eq.s32 	%p16, %r76, 0;
	mov.f32 	%f59, 0f00000000;
	sub.f32 	%f60, %f59, %f58;
	selp.f32 	%f61, %f58, %f60, %p16;
	mul.f32 	%f62, %f47, %f61;
	add.s64 	%rd42, %rd39, %rd21;
	ld.global.v2.f32 	{%f63, %f64}, [%rd42];
	mul.f32 	%f65, %f48, %f63;
	mul.f32 	%f66, %f64, %f62;
	sub.f32 	%f67, %f65, %f66;
	mul.f32 	%f68, %f63, %f62;
	fma.rn.f32 	%f69, %f48, %f64, %f68;
	st.global.v2.f32 	[%rd42], {%f67, %f69};
	add.s64 	%rd43, %rd40, %rd21;
	ld.global.v2.f32 	{%f70, %f71}, [%rd43];
	mul.f32 	%f72, %f48, %f70;
	mul.f32 	%f73, %f71, %f62;
	sub.f32 	%f74, %f72, %f73;
	mul.f32 	%f75, %f70, %f62;
	fma.rn.f32 	%f76, %f48, %f71, %f75;
	st.global.v2.f32 	[%rd43], {%f74, %f76};
	ret;

}


// ===== COMPILED SASS (sm_100) =====

	.target	sm_100

	.elftype	@"ET_EXEC"


//--------------------- .note.nv.tkinfo           --------------------------
	.section	.note.nv.tkinfo,"",@"SHT_NOTE"
	.sectionflags	@"SHF_NOTE_NV_TKINFO"
	.tkinfo
        /*0018*/ 	.word	0x00000002
        /*0030*/ 	.string	""
        /*0030*/ 	.string	"ptxas"
        /*0030*/ 	.string	"Cuda compilation tools, release 13.0, V13.0.88"
        /*0030*/ 	.string	"Build cuda_13.0.r13.0/compiler.36424714_0"
        /*0030*/ 	.string	"-arch sm_100 -m 64 "



//--------------------- .note.nv.cuinfo           --------------------------
	.section	.note.nv.cuinfo,"",@"SHT_NOTE"
	.sectionflags	@"SHF_NOTE_NV_CUINFO"
        /*0018*/ 	.short	0x0002
        /*001a*/ 	.short	0x0064
        /*001c*/ 	.short	0x0082
	.zero		2


//--------------------- .nv.info                  --------------------------
	.section	.nv.info,"",@"SHT_CUDA_INFO"
	.align	4


	//----- nvinfo : EIATTR_REGCOUNT
	.align		4
        /*0000*/ 	.byte	0x04, 0x2f
        /*0002*/ 	.short	(.L_2 - .L_1)
	.align		4
.L_1:
        /*0004*/ 	.word	index@(gauge)
        /*0008*/ 	.word	0x00000017


	//----- nvinfo : EIATTR_FRAME_SIZE
	.align		4
.L_2:
        /*000c*/ 	.byte	0x04, 0x11
        /*000e*/ 	.short	(.L_4 - .L_3)
	.align		4
.L_3:
        /*0010*/ 	.word	index@(gauge)
        /*0014*/ 	.word	0x00000000


	//----- nvinfo : EIATTR_MIN_STACK_SIZE
	.align		4
.L_4:
        /*0018*/ 	.byte	0x04, 0x12
        /*001a*/ 	.short	(.L_6 - .L_5)
	.align		4
.L_5:
        /*001c*/ 	.word	index@(gauge)
        /*0020*/ 	.word	0x00000000
.L_6:


//--------------------- .nv.compat                --------------------------
	.section	.nv.compat,"",@"SHT_CUDA_COMPAT_INFO"
	.align	4
        /*0000*/ 	.byte	0x02, 0x09, 0x00, 0x00, 0x02, 0x02, 0x01, 0x00, 0x02, 0x05, 0x05, 0x00, 0x03, 0x07, 0x01, 0x01
        /*0010*/ 	.byte	0x02, 0x03, 0x00, 0x00, 0x02, 0x06, 0x01, 0x00, 0x04, 0x0b, 0x08, 0x00, 0x01, 0x00, 0x00, 0x00
        /*0020*/ 	.byte	0x00, 0x00, 0x00, 0x00


//--------------------- .nv.info.gauge            --------------------------
	.section	.nv.info.gauge,"",@"SHT_CUDA_INFO"
	.sectionflags	@""
	.align	4


	//----- nvinfo : EIATTR_CUDA_API_VERSION
	.align		4
        /*0000*/ 	.byte	0x04, 0x37
        /*0002*/ 	.short	(.L_8 - .L_7)
.L_7:
        /*0004*/ 	.word	0x00000082


	//----- nvinfo : EIATTR_KPARAM_INFO
	.align		4
.L_8:
        /*0008*/ 	.byte	0x04, 0x17
        /*000a*/ 	.short	(.L_10 - .L_9)
.L_9:
        /*000c*/ 	.word	0x00000000
        /*0010*/ 	.short	0x0002
        /*0012*/ 	.short	0x0010
        /*0014*/ 	.byte	0x00, 0xf5, 0x21, 0x00


	//----- nvinfo : EIATTR_KPARAM_INFO
	.align		4
.L_10:
        /*0018*/ 	.byte	0x04, 0x17
        /*001a*/ 	.short	(.L_12 - .L_11)
.L_11:
        /*001c*/ 	.word	0x00000000
        /*0020*/ 	.short	0x0001
        /*0022*/ 	.short	0x0008
        /*0024*/ 	.byte	0x00, 0xf5, 0x21, 0x00


	//----- nvinfo : EIATTR_KPARAM_INFO
	.align		4
.L_12:
        /*0028*/ 	.byte	0x04, 0x17
        /*002a*/ 	.short	(.L_14 - .L_13)
.L_13:
        /*002c*/ 	.word	0x00000000
        /*0030*/ 	.short	0x0000
        /*0032*/ 	.short	0x0000
        /*0034*/ 	.byte	0x00, 0xf5, 0x21, 0x00


	//----- nvinfo : EIATTR_SPARSE_MMA_MASK
	.align		4
.L_14:
        /*0038*/ 	.byte	0x03, 0x50
        /*003a*/ 	.short	0x0000


	//----- nvinfo : EIATTR_MAXREG_COUNT
	.align		4
        /*003c*/ 	.byte	0x03, 0x1b
        /*003e*/ 	.short	0x00ff


	//----- nvinfo : EIATTR_MERCURY_ISA_VERSION
	.align		4
        /*0040*/ 	.byte	0x03, 0x5f
        /*0042*/ 	.short	0x0101


	//----- nvinfo : EIATTR_VRC_CTA_INIT_COUNT
	.align		4
        /*0044*/ 	.byte	0x02, 0x4a
	.zero		1
	.zero		1


	//----- nvinfo : EIATTR_EXIT_INSTR_OFFSETS
	.align		4
        /*0048*/ 	.byte	0x04, 0x1c
        /*004a*/ 	.short	(.L_16 - .L_15)


	//   ....[0]....
.L_15:
        /*004c*/ 	.word	0x00001160


	//----- nvinfo : EIATTR_CRS_STACK_SIZE
	.align		4
.L_16:
        /*0050*/ 	.byte	0x04, 0x1e
        /*0052*/ 	.short	(.L_18 - .L_17)
.L_17:
        /*0054*/ 	.word	0x00000000


	//----- nvinfo : EIATTR_CBANK_PARAM_SIZE
	.align		4
.L_18:
        /*0058*/ 	.byte	0x03, 0x19
        /*005a*/ 	.short	0x0018


	//----- nvinfo : EIATTR_PARAM_CBANK
	.align		4
        /*005c*/ 	.byte	0x04, 0x0a
        /*005e*/ 	.short	(.L_20 - .L_19)
	.align		4
.L_19:
        /*0060*/ 	.word	index@(.nv.constant0.gauge)
        /*0064*/ 	.short	0x0380
        /*0066*/ 	.short	0x0018


	//----- nvinfo : EIATTR_SW_WAR
	.align		4
.L_20:
        /*0068*/ 	.byte	0x04, 0x36
        /*006a*/ 	.short	(.L_22 - .L_21)
.L_21:
        /*006c*/ 	.word	0x00000008
.L_22:


//--------------------- .nv.callgraph             --------------------------
	.section	.nv.callgraph,"",@"SHT_CUDA_CALLGRAPH"
	.align	4
	.sectionentsize	8
	.align		4
        /*0000*/ 	.word	0x00000000
	.align		4
        /*0004*/ 	.word	0xffffffff
	.align		4
        /*0008*/ 	.word	0x00000000
	.align		4
        /*000c*/ 	.word	0xfffffffe
	.align		4
        /*0010*/ 	.word	0x00000000
	.align		4
        /*0014*/ 	.word	0xfffffffd
	.align		4
        /*0018*/ 	.word	0x00000000
	.align		4
        /*001c*/ 	.word	0xfffffffc


//--------------------- .nv.constant4             --------------------------
	.section	.nv.constant4,"a",@progbits
	.align	8
	.align		8
.nv.constant4:
        /*0000*/ 	.dword	__cudart_i2opi_f


//--------------------- .text.gauge               --------------------------
	.section	.text.gauge,"ax",@progbits
	.align	128
        .global         gauge
        .type           gauge,@function
        .size           gauge,(.L_x_11 - gauge)
        .other          gauge,@"STO_CUDA_ENTRY STV_DEFAULT"
gauge:
.text.gauge:
[----:B------:R-:W-:Y:S01]  /*0000*/  LDC R1, c[0x0][0x37c] ;  /* 0x0000df00ff017b82 */ /* 0x000fe20000000800 */
[----:B------:R-:W0:Y:S07]  /*0010*/  S2R R4, SR_CTAID.X ;  /* 0x0000000000047919 */ /* 0x000e2e0000002500 */
[----:B------:R-:W1:Y:S01]  /*0020*/  LDC.64 R2, c[0x0][0x390] ;  /* 0x0000e400ff027b82 */ /* 0x000e620000000a00 */
[----:B------:R-:W0:Y:S01]  /*0030*/  LDCU UR4, c[0x0][0x360] ;  /* 0x00006c00ff0477ac */ /* 0x000e220008000800 */
[----:B------:R-:W0:Y:S01]  /*0040*/  S2R R5, SR_TID.X ;  /* 0x0000000000057919 */ /* 0x000e220000002100 */
[----:B------:R-:W2:Y:S01]  /*0050*/  LDCU.64 UR6, c[0x0][0x358] ;  /* 0x00006b00ff0677ac */ /* 0x000ea20008000a00 */
[----:B0-----:R-:W-:-:S04]  /*0060*/  IMAD R4, R4, UR4, R5 ;  /* 0x0000000404047c24 */ /* 0x001fc8000f8e0205 */
[----:B-1----:R-:W-:-:S06]  /*0070*/  IMAD.WIDE R2, R4, 0x8, R2 ;  /* 0x0000000804027825 */ /* 0x002fcc00078e0202 */
[----:B--2---:R-:W2:Y:S01]  /*0080*/  LDG.E.64 R2, desc[UR6][R2.64] ;  /* 0x0000000602027981 */ /* 0x004ea2000c1e1b00 */
[----:B------:R-:W-:Y:S01]  /*0090*/  BSSY.RECONVERGENT B0, `(.L_x_0) ;  /* 0x000006c000007945 */ /* 0x000fe20003800200 */
[C---:B--2---:R-:W-:Y:S01]  /*00a0*/  FMUL R0, R3.reuse, -0.63661974668502807617 ;  /* 0xbf22f98303007820 */ /* 0x044fe20000400000 */
[----:B------:R-:W-:-:S05]  /*00b0*/  FSETP.GE.AND P0, PT, |R3|, 105615, PT ;  /* 0x47ce47800300780b */ /* 0x000fca0003f06200 */
[----:B------:R-:W0:Y:S02]  /*00c0*/  F2I.NTZ R0, R0 ;  /* 0x0000000000007305 */ /* 0x000e240000203100 */
[----:B0-----:R-:W-:Y:S01]  /*00d0*/  I2FP.F32.S32 R6, R0 ;  /* 0x0000000000067245 */ /* 0x001fe20000201400 */
[----:B------:R-:W-:-:S04]  /*00e0*/  IMAD.MOV.U32 R8, RZ, RZ, R0 ;  /* 0x000000ffff087224 */ /* 0x000fc800078e0000 */
[----:B------:R-:W-:-:S04]  /*00f0*/  FFMA R5, R6, -1.5707962512969970703, -R3 ;  /* 0xbfc90fda06057823 */ /* 0x000fc80000000803 */
[----:B------:R-:W-:-:S04]  /*0100*/  FFMA R5, R6, -7.5497894158615963534e-08, R5 ;  /* 0xb3a2216806057823 */ /* 0x000fc80000000005 */
[----:B------:R-:W-:Y:S01]  /*0110*/  FFMA R7, R6, -5.3903029534742383927e-15, R5 ;  /* 0xa7c234c506077823 */ /* 0x000fe20000000005 */
[----:B------:R-:W-:Y:S01]  /*0120*/  FADD R5, -R3, -RZ ;  /* 0x800000ff03057221 */ /* 0x000fe20000000100 */
[----:B------:R-:W-:Y:S02]  /*0130*/  P2R R6, PR, RZ, 0x1 ;  /* 0x00000001ff067803 */ /* 0x000fe40000000000 */
[----:B------:R-:W-:Y:S01]  /*0140*/  IMAD.MOV.U32 R9, RZ, RZ, R7 ;  /* 0x000000ffff097224 */ /* 0x000fe200078e0007 */
[----:B------:R-:W-:Y:S06]  /*0150*/  @!P0 BRA `(.L_x_1) ;  /* 0x00000004007c8947 */ /* 0x000fec0003800000 */
[----:B------:R-:W-:-:S13]  /*0160*/  FSETP.NEU.AND P0, PT, |R3|, +INF , PT ;  /* 0x7f8000000300780b */ /* 0x000fda0003f0d200 */
[----:B------:R-:W-:Y:S01]  /*0170*/  @!P0 FMUL R9, RZ, -R3 ;  /* 0x80000003ff098220 */ /* 0x000fe20000400000 */
[----:B------:R-:W-:Y:S01]  /*0180*/  @!P0 IMAD.MOV.U32 R0, RZ, RZ, RZ ;  /* 0x000000ffff008224 */ /* 0x000fe200078e00ff */
[----:B------:R-:W-:Y:S06]  /*0190*/  @!P0 BRA `(.L_x_1) ;  /* 0x00000004006c8947 */ /* 0x000fec0003800000 */
[----:B------:R-:W-:Y:S02]  /*01a0*/  IMAD.SHL.U32 R6, R5, 0x100, RZ ;  /* 0x0000010005067824 */ /* 0x000fe400078e00ff */
[----:B------:R-:W-:Y:S02]  /*01b0*/  HFMA2 R0, -RZ, RZ, 0, 0 ;  /* 0x00000000ff007431 */ /* 0x000fe400000001ff */
[----:B------:R-:W-:Y:S01]  /*01c0*/  IMAD.MOV.U32 R14, RZ, RZ, RZ ;  /* 0x000000ffff0e7224 */ /* 0x000fe200078e00ff */
[----:B------:R-:W0:Y:S01]  /*01d0*/  LDCU.64 UR8, c[0x4][URZ] ;  /* 0x01000000ff0877ac */ /* 0x000e220008000a00 */
[----:B------:R-:W-:Y:S01]  /*01e0*/  LOP3.LUT R9, R6, 0x80000000, RZ, 0xfc, !PT ;  /* 0x8000000006097812 */ /* 0x000fe200078efcff */
[----:B------:R-:W-:Y:S01]  /*01f0*/  UMOV UR5, URZ ;  /* 0x000000ff00057c82 */ /* 0x000fe20008000000 */
[----:B------:R-:W-:-:S05]  /*0200*/  UMOV UR4, URZ ;  /* 0x000000ff00047c82 */ /* 0x000fca0008000000 */
.L_x_2:
[----:B0-----:R-:W-:Y:S02]  /*0210*/  IMAD.U32 R12, RZ, RZ, UR8 ;  /* 0x00000008ff0c7e24 */ /* 0x001fe4000f8e00ff */
[----:B------:R-:W-:-:S05]  /*0220*/  IMAD.U32 R13, RZ, RZ, UR9 ;  /* 0x00000009ff0d7e24 */ /* 0x000fca000f8e00ff */
[----:B------:R-:W2:Y:S01]  /*0230*/  LDG.E.CONSTANT R10, desc[UR6][R12.64] ;  /* 0x000000060c0a7981 */ /* 0x000ea2000c1e9900 */
[----:B------:R-:W-:Y:S01]  /*0240*/  UIADD3 UR4, UPT, UPT, UR4, 0x1, URZ ;  /* 0x0000000104047890 */ /* 0x000fe2000fffe0ff */
[C---:B------:R-:W-:Y:S01]  /*0250*/  ISETP.EQ.AND P0, PT, R14.reuse, RZ, PT ;  /* 0x000000ff0e00720c */ /* 0x040fe20003f02270 */
[----:B------:R-:W-:Y:S01]  /*0260*/  UIADD3 UR8, UP1, UPT, UR8, 0x4, URZ ;  /* 0x0000000408087890 */ /* 0x000fe2000ff3e0ff */
[C---:B------:R-:W-:Y:S01]  /*0270*/  ISETP.EQ.AND P1, PT, R14.reuse, 0x4, PT ;  /* 0x000000040e00780c */ /* 0x040fe20003f22270 */
[----:B------:R-:W-:Y:S01]  /*0280*/  UISETP.NE.AND UP0, UPT, UR4, 0x6, UPT ;  /* 0x000000060400788c */ /* 0x000fe2000bf05270 */
[C---:B------:R-:W-:Y:S01]  /*0290*/  ISETP.EQ.AND P3, PT, R14.reuse, 0xc, PT ;  /* 0x0000000c0e00780c */ /* 0x040fe20003f62270 */
[----:B------:R-:W-:Y:S01]  /*02a0*/  UIADD3.X UR9, UPT, UPT, URZ, UR9, URZ, UP1, !UPT ;  /* 0x00000009ff097290 */ /* 0x000fe20008ffe4ff */
[C---:B------:R-:W-:Y:S02]  /*02b0*/  ISETP.EQ.AND P4, PT, R14.reuse, 0x10, PT ;  /* 0x000000100e00780c */ /* 0x040fe40003f82270 */
[----:B------:R-:W-:Y:S01]  /*02c0*/  ISETP.EQ.AND P5, PT, R14, 0x14, PT ;  /* 0x000000140e00780c */ /* 0x000fe20003fa2270 */
[----:B--2---:R-:W-:-:S03]  /*02d0*/  IMAD.WIDE.U32 R10, R10, R9, RZ ;  /* 0x000000090a0a7225 */ /* 0x004fc600078e00ff */
[----:B------:R-:W-:-:S04]  /*02e0*/  IADD3 R10, P2, PT, R10, R0, RZ ;  /* 0x000000000a0a7210 */ /* 0x000fc80007f5e0ff */
[----:B------:R-:W-:Y:S01]  /*02f0*/  IADD3.X R0, PT, PT, R11, UR5, RZ, P2, !PT ;  /* 0x000000050b007c10 */ /* 0x000fe200097fe4ff */
[--C-:B------:R-:W-:Y:S01]  /*0300*/  @P1 IMAD.MOV.U32 R17, RZ, RZ, R10.reuse ;  /* 0x000000ffff111224 */ /* 0x100fe200078e000a */
[C---:B------:R-:W-:Y:S01]  /*0310*/  ISETP.EQ.AND P2, PT, R14.reuse, 0x8, PT ;  /* 0x000000080e00780c */ /* 0x040fe20003f42270 */
[--C-:B------:R-:W-:Y:S01]  /*0320*/  @P3 IMAD.MOV.U32 R19, RZ, RZ, R10.reuse ;  /* 0x000000ffff133224 */ /* 0x100fe200078e000a */
[-C--:B------:R-:W-:Y:S01]  /*0330*/  @P0 MOV R6, R10.reuse ;  /* 0x0000000a00060202 */ /* 0x080fe20000000f00 */
[----:B------:R-:W-:Y:S01]  /*0340*/  @P5 IMAD.MOV.U32 R16, RZ, RZ, R10 ;  /* 0x000000ffff105224 */ /* 0x000fe200078e000a */
[----:B------:R-:W-:Y:S01]  /*0350*/  @P4 MOV R20, R10 ;  /* 0x0000000a00144202 */ /* 0x000fe20000000f00 */
[----:B------:R-:W-:-:S08]  /*0360*/  VIADD R14, R14, 0x4 ;  /* 0x000000040e0e7836 */ /* 0x000fd00000000000 */
[----:B------:R-:W-:Y:S01]  /*0370*/  @P2 IMAD.MOV.U32 R18, RZ, RZ, R10 ;  /* 0x000000ffff122224 */ /* 0x000fe200078e000a */
[----:B------:R-:W-:Y:S06]  /*0380*/  BRA.U UP0, `(.L_x_2) ;  /* 0xfffffffd00a07547 */ /* 0x000fec000b83ffff */
[----:B------:R-:W-:Y:S01]  /*0390*/  SHF.R.U32.HI R10, RZ, 0x17, R5 ;  /* 0x00000017ff0a7819 */ /* 0x000fe20000011605 */
[----:B------:R-:W-:Y:S03]  /*03a0*/  BSSY.RECONVERGENT B1, `(.L_x_3) ;  /* 0x0000028000017945 */ /* 0x000fe60003800200 */
[C---:B------:R-:W-:Y:S02]  /*03b0*/  LOP3.LUT R9, R10.reuse, 0xe0, RZ, 0xc0, !PT ;  /* 0x000000e00a097812 */ /* 0x040fe400078ec0ff */
[----:B------:R-:W-:-:S03]  /*03c0*/  LOP3.LUT P6, RZ, R10, 0x1f, RZ, 0xc0, !PT ;  /* 0x0000001f0aff7812 */ /* 0x000fc600078cc0ff */
[----:B------:R-:W-:-:S05]  /*03d0*/  VIADD R9, R9, 0xffffff80 ;  /* 0xffffff8009097836 */ /* 0x000fca0000000000 */
[----:B------:R-:W-:-:S04]  /*03e0*/  SHF.R.U32.HI R9, RZ, 0x5, R9 ;  /* 0x00000005ff097819 */ /* 0x000fc80000011609 */
[----:B------:R-:W-:-:S04]  /*03f0*/  LEA R13, -R9, RZ, 0x2 ;  /* 0x000000ff090d7211 */ /* 0x000fc800078e11ff */
[C---:B------:R-:W-:Y:S02]  /*0400*/  ISETP.EQ.AND P3, PT, R13.reuse, -0x18, PT ;  /* 0xffffffe80d00780c */ /* 0x040fe40003f62270 */
[C---:B------:R-:W-:Y:S02]  /*0410*/  ISETP.EQ.AND P4, PT, R13.reuse, -0x14, PT ;  /* 0xffffffec0d00780c */ /* 0x040fe40003f82270 */
[C---:B------:R-:W-:Y:S02]  /*0420*/  ISETP.EQ.AND P0, PT, R13.reuse, -0x10, PT ;  /* 0xfffffff00d00780c */ /* 0x040fe40003f02270 */
[C---:B------:R-:W-:Y:S02]  /*0430*/  ISETP.EQ.AND P1, PT, R13.reuse, -0xc, PT ;  /* 0xfffffff40d00780c */ /* 0x040fe40003f22270 */
[C---:B------:R-:W-:Y:S02]  /*0440*/  ISETP.EQ.AND P2, PT, R13.reuse, -0x8, PT ;  /* 0xfffffff80d00780c */ /* 0x040fe40003f42270 */
[----:B------:R-:W-:-:S03]  /*0450*/  ISETP.EQ.AND P5, PT, R13, 0x4, PT ;  /* 0x000000040d00780c */ /* 0x000fc60003fa2270 */
[--C-:B------:R-:W-:Y:S01]  /*0460*/  @P3 IMAD.MOV.U32 R9, RZ, RZ, R6.reuse ;  /* 0x000000ffff093224 */ /* 0x100fe200078e0006 */
[C---:B------:R-:W-:Y:S01]  /*0470*/  ISETP.EQ.AND P3, PT, R13.reuse, -0x4, PT ;  /* 0xfffffffc0d00780c */ /* 0x040fe20003f62270 */
[----:B------:R-:W-:Y:S02]  /*0480*/  @P4 IMAD.MOV.U32 R11, RZ, RZ, R6 ;  /* 0x000000ffff0b4224 */ /* 0x000fe400078e0006 */
[----:B------:R-:W-:Y:S01]  /*0490*/  @P4 IMAD.MOV.U32 R9, RZ, RZ, R17 ;  /* 0x000000ffff094224 */ /* 0x000fe200078e0011 */
[----:B------:R-:W-:Y:S01]  /*04a0*/  ISETP.EQ.AND P4, PT, R13, RZ, PT ;  /* 0x000000ff0d00720c */ /* 0x000fe20003f82270 */
[--C-:B------:R-:W-:Y:S01]  /*04b0*/  @P0 IMAD.MOV.U32 R9, RZ, RZ, R18.reuse ;  /* 0x000000ffff090224 */ /* 0x100fe200078e0012 */
[----:B------:R-:W-:Y:S01]  /*04c0*/  @P0 MOV R11, R17 ;  /* 0x00000011000b0202 */ /* 0x000fe20000000f00 */
[----:B------:R-:W-:Y:S01]  /*04d0*/  @P1 IMAD.MOV.U32 R11, RZ, RZ, R18 ;  /* 0x000000ffff0b1224 */ /* 0x000fe200078e0012 */
[----:B------:R-:W-:Y:S01]  /*04e0*/  @P2 MOV R11, R19 ;  /* 0x00000013000b2202 */ /* 0x000fe20000000f00 */
[----:B------:R-:W-:-:S02]  /*04f0*/  @P1 IMAD.MOV.U32 R9, RZ, RZ, R19 ;  /* 0x000000ffff091224 */ /* 0x000fc400078e0013 */
[--C-:B------:R-:W-:Y:S02]  /*0500*/  @P2 IMAD.MOV.U32 R9, RZ, RZ, R20.reuse ;  /* 0x000000ffff092224 */ /* 0x100fe400078e0014 */
[----:B------:R-:W-:Y:S02]  /*0510*/  @P3 IMAD.MOV.U32 R11, RZ, RZ, R20 ;  /* 0x000000ffff0b3224 */ /* 0x000fe400078e0014 */
[----:B------:R-:W-:Y:S02]  /*0520*/  @P3 IMAD.MOV.U32 R9, RZ, RZ, R16 ;  /* 0x000000ffff093224 */ /* 0x000fe400078e0010 */
[----:B------:R-:W-:Y:S01]  /*0530*/  @P4 MOV R11, R16 ;  /* 0x00000010000b4202 */ /* 0x000fe20000000f00 */
[--C-:B------:R-:W-:Y:S02]  /*0540*/  @P4 IMAD.MOV.U32 R9, RZ, RZ, R0.reuse ;  /* 0x000000ffff094224 */ /* 0x100fe400078e0000 */
[----:B------:R-:W-:Y:S01]  /*0550*/  @P5 IMAD.MOV.U32 R11, RZ, RZ, R0 ;  /* 0x000000ffff0b5224 */ /* 0x000fe200078e0000 */
[----:B------:R-:W-:Y:S06]  /*0560*/  @!P6 BRA `(.L_x_4) ;  /* 0x00000000002ce947 */ /* 0x000fec0003800000 */
[----:B------:R-:W-:Y:S01]  /*0570*/  @P0 IMAD.MOV.U32 R12, RZ, RZ, R6 ;  /* 0x000000ffff0c0224 */ /* 0x000fe200078e0006 */
[----:B------:R-:W-:Y:S02]  /*0580*/  ISETP.EQ.AND P0, PT, R13, 0x8, PT ;  /* 0x000000080d00780c */ /* 0x000fe40003f02270 */
[----:B------:R-:W-:Y:S01]  /*0590*/  @P1 MOV R12, R17 ;  /* 0x00000011000c1202 */ /* 0x000fe20000000f00 */
[----:B------:R-:W-:Y:S01]  /*05a0*/  @P2 IMAD.MOV.U32 R12, RZ, RZ, R18 ;  /* 0x000000ffff0c2224 */ /* 0x000fe200078e0012 */
[----:B------:R-:W-:Y:S01]  /*05b0*/  LOP3.LUT R10, R10, 0x1f, RZ, 0xc0, !PT ;  /* 0x0000001f0a0a7812 */ /* 0x000fe200078ec0ff */
[----:B------:R-:W-:Y:S02]  /*05c0*/  @P3 IMAD.MOV.U32 R12, RZ, RZ, R19 ;  /* 0x000000ffff0c3224 */ /* 0x000fe400078e0013 */
[----:B------:R-:W-:Y:S01]  /*05d0*/  @P4 IMAD.MOV.U32 R12, RZ, RZ, R20 ;  /* 0x000000ffff0c4224 */ /* 0x000fe200078e0014 */
[----:B------:R-:W-:Y:S02]  /*05e0*/  @P5 MOV R12, R16 ;  /* 0x00000010000c5202 */ /* 0x000fe40000000f00 */
[----:B------:R-:W-:-:S03]  /*05f0*/  SHF.L.W.U32.HI R9, R11, R10, R9 ;  /* 0x0000000a0b097219 */ /* 0x000fc60000010e09 */
[----:B------:R-:W-:-:S05]  /*0600*/  @P0 IMAD.MOV.U32 R12, RZ, RZ, R0 ;  /* 0x000000ffff0c0224 */ /* 0x000fca00078e0000 */
[----:B------:R-:W-:-:S07]  /*0610*/  SHF.L.W.U32.HI R11, R12, R10, R11 ;  /* 0x0000000a0c0b7219 */ /* 0x000fce0000010e0b */
.L_x_4:
[----:B------:R-:W-:Y:S05]  /*0620*/  BSYNC.RECONVERGENT B1 ;  /* 0x0000000000017941 */ /* 0x000fea0003800200 */
.L_x_3:
[C---:B------:R-:W-:Y:S01]  /*0630*/  SHF.L.W.U32.HI R14, R11.reuse, 0x2, R9 ;  /* 0x000000020b0e7819 */ /* 0x040fe20000010e09 */
[----:B------:R-:W-:Y:S01]  /*0640*/  IMAD.SHL.U32 R11, R11, 0x4, RZ ;  /* 0x000000040b0b7824 */ /* 0x000fe200078e00ff */
[----:B------:R-:W-:Y:S01]  /*0650*/  UMOV UR4, 0x54442d19 ;  /* 0x54442d1900047882 */ /* 0x000fe20000000000 */
[----:B------:R-:W-:Y:S01]  /*0660*/  UMOV UR5, 0x3bf921fb ;  /* 0x3bf921fb00057882 */ /* 0x000fe20000000000 */
[----:B------:R-:W-:Y:S02]  /*0670*/  SHF.R.S32.HI R0, RZ, 0x1f, R14 ;  /* 0x0000001fff007819 */ /* 0x000fe4000001140e */
[----:B------:R-:W-:Y:S02]  /*0680*/  ISETP.GE.AND P0, PT, R5, RZ, PT ;  /* 0x000000ff0500720c */ /* 0x000fe40003f06270 */
[C---:B------:R-:W-:Y:S02]  /*0690*/  LOP3.LUT R10, R0.reuse, R11, RZ, 0x3c, !PT ;  /* 0x0000000b000a7212 */ /* 0x040fe400078e3cff */
[----:B------:R-:W-:-:S02]  /*06a0*/  LOP3.LUT R11, R0, R14, RZ, 0x3c, !PT ;  /* 0x0000000e000b7212 */ /* 0x000fc400078e3cff */
[----:B------:R-:W-:Y:S02]  /*06b0*/  SHF.R.U32.HI R0, RZ, 0x1e, R9 ;  /* 0x0000001eff007819 */ /* 0x000fe40000011609 */
[C---:B------:R-:W-:Y:S02]  /*06c0*/  LOP3.LUT R9, R14.reuse, R5, RZ, 0x3c, !PT ;  /* 0x000000050e097212 */ /* 0x040fe400078e3cff */
[----:B------:R-:W0:Y:S01]  /*06d0*/  I2F.F64.S64 R10, R10 ;  /* 0x0000000a000a7312 */ /* 0x000e220000301c00 */
[----:B------:R-:W-:Y:S02]  /*06e0*/  LEA.HI R0, R14, R0, RZ, 0x1 ;  /* 0x000000000e007211 */ /* 0x000fe400078f08ff */
[----:B------:R-:W-:-:S03]  /*06f0*/  ISETP.GE.AND P1, PT, R9, RZ, PT ;  /* 0x000000ff0900720c */ /* 0x000fc60003f26270 */
[----:B------:R-:W-:-:S05]  /*0700*/  IMAD.MOV R9, RZ, RZ, -R0 ;  /* 0x000000ffff097224 */ /* 0x000fca00078e0a00 */
[----:B------:R-:W-:Y:S01]  /*0710*/  @!P0 MOV R0, R9 ;  /* 0x0000000900008202 */ /* 0x000fe20000000f00 */
[----:B0-----:R-:W-:-:S10]  /*0720*/  DMUL R12, R10, UR4 ;  /* 0x000000040a0c7c28 */ /* 0x001fd40008000000 */
[----:B------:R-:W0:Y:S02]  /*0730*/  F2F.F32.F64 R12, R12 ;  /* 0x0000000c000c7310 */ /* 0x000e240000301000 */
[----:B0-----:R-:W-:-:S07]  /*0740*/  FSEL R9, -R12, R12, !P1 ;  /* 0x0000000c0c097208 */ /* 0x001fce0004800100 */
.L_x_1:
[----:B------:R-:W-:Y:S05]  /*0750*/  BSYNC.RECONVERGENT B0 ;  /* 0x0000000000007941 */ /* 0x000fea0003800200 */
.L_x_0:
[C---:B------:R-:W-:Y:S01]  /*0760*/  LOP3.LUT R13, R0.reuse, 0x1, RZ, 0xc0, !PT ;  /* 0x00000001000d7812 */ /* 0x040fe200078ec0ff */
[----:B------:R-:W-:Y:S02]  /*0770*/  IMAD.MOV.U32 R10, RZ, RZ, 0x37cbac00 ;  /* 0x37cbac00ff0a7424 */ /* 0x000fe400078e00ff */
[----:B------:R-:W-:Y:S01]  /*0780*/  FMUL R11, R9, R9 ;  /* 0x00000009090b7220 */ /* 0x000fe20000400000 */
[----:B------:R-:W-:Y:S01]  /*0790*/  IMAD.MOV.U32 R14, RZ, RZ, 0x3c0885e4 ;  /* 0x3c0885e4ff0e7424 */ /* 0x000fe200078e00ff */
[----:B------:R-:W-:Y:S01]  /*07a0*/  ISETP.NE.U32.AND P0, PT, R13, 0x1, PT ;  /* 0x000000010d00780c */ /* 0x000fe20003f05070 */
[----:B------:R-:W-:Y:S02]  /*07b0*/  HFMA2 R13, -RZ, RZ, 1.541015625, -0.052001953125 ;  /* 0x3e2aaaa8ff0d7431 */ /* 0x000fe400000001ff */
[----:B------:R-:W-:Y:S01]  /*07c0*/  FFMA R12, R11, R10, -0.0013887860113754868507 ;  /* 0xbab607ed0b0c7423 */ /* 0x000fe2000000000a */
[----:B------:R-:W-:Y:S01]  /*07d0*/  VIADD R0, R0, 0x1 ;  /* 0x0000000100007836 */ /* 0x000fe20000000000 */
[----:B------:R-:W-:Y:S01]  /*07e0*/  FSEL R14, R14, 0.041666727513074874878, !P0 ;  /* 0x3d2aaabb0e0e7808 */ /* 0x000fe20004000000 */
[----:B------:R-:W-:Y:S01]  /*07f0*/  BSSY.RECONVERGENT B0, `(.L_x_5) ;  /* 0x000006a000007945 */ /* 0x000fe20003800200 */
[----:B------:R-:W-:-:S02]  /*0800*/  FSETP.GE.AND P2, PT, |R3|, 105615, PT ;  /* 0x47ce47800300780b */ /* 0x000fc40003f46200 */
[----:B------:R-:W-:Y:S02]  /*0810*/  FSEL R12, R12, -0.00019574658654164522886, P0 ;  /* 0xb94d41530c0c7808 */ /* 0x000fe40000000000 */
[----:B------:R-:W-:Y:S02]  /*0820*/  LOP3.LUT P1, RZ, R0, 0x2, RZ, 0xc0, !PT ;  /* 0x0000000200ff7812 */ /* 0x000fe4000782c0ff */
[----:B------:R-:W-:Y:S01]  /*0830*/  FSEL R0, R9, 1, !P0 ;  /* 0x3f80000009007808 */ /* 0x000fe20004000000 */
[----:B------:R-:W-:Y:S01]  /*0840*/  FFMA R12, R11, R12, R14 ;  /* 0x0000000c0b0c7223 */ /* 0x000fe2000000000e */
[----:B------:R-:W-:-:S03]  /*0850*/  FSEL R13, -R13, -0.4999999701976776123, !P0 ;  /* 0xbeffffff0d0d7808 */ /* 0x000fc60004000100 */
[C---:B------:R-:W-:Y:S02]  /*0860*/  FFMA R9, R11.reuse, R0, RZ ;  /* 0x000000000b097223 */ /* 0x040fe400000000ff */
[----:B------:R-:W-:-:S04]  /*0870*/  FFMA R12, R11, R12, R13 ;  /* 0x0000000c0b0c7223 */ /* 0x000fc8000000000d */
[----:B------:R-:W-:-:S04]  /*0880*/  FFMA R9, R9, R12, R0 ;  /* 0x0000000c09097223 */ /* 0x000fc80000000000 */
[----:B------:R-:W-:Y:S01]  /*0890*/  @P1 FADD R9, RZ, -R9 ;  /* 0x80000009ff091221 */ /* 0x000fe20000000000 */
[----:B------:R-:W-:Y:S06]  /*08a0*/  @!P2 BRA `(.L_x_6) ;  /* 0x000000040078a947 */ /* 0x000fec0003800000 */
[----:B------:R-:W-:-:S13]  /*08b0*/  FSETP.NEU.AND P0, PT, |R3|, +INF , PT ;  /* 0x7f8000000300780b */ /* 0x000fda0003f0d200 */
[----:B------:R-:W-:Y:S01]  /*08c0*/  @!P0 FMUL R7, RZ, -R3 ;  /* 0x80000003ff078220 */ /* 0x000fe20000400000 */
[----:B------:R-:W-:Y:S01]  /*08d0*/  @!P0 IMAD.MOV.U32 R8, RZ, RZ, RZ ;  /* 0x000000ffff088224 */ /* 0x000fe200078e00ff */
[----:B------:R-:W-:Y:S06]  /*08e0*/  @!P0 BRA `(.L_x_6) ;  /* 0x0000000400688947 */ /* 0x000fec0003800000 */
[----:B------:R-:W-:Y:S01]  /*08f0*/  IMAD.SHL.U32 R0, R5, 0x100, RZ ;  /* 0x0000010005007824 */ /* 0x000fe200078e00ff */
[----:B------:R-:W-:Y:S01]  /*0900*/  MOV R8, RZ ;  /* 0x000000ff00087202 */ /* 0x000fe20000000f00 */
[----:B------:R-:W-:Y:S01]  /*0910*/  IMAD.MOV.U32 R3, RZ, RZ, RZ ;  /* 0x000000ffff037224 */ /* 0x000fe200078e00ff */
[----:B------:R-:W0:Y:S02]  /*0920*/  LDCU.64 UR8, c[0x4][URZ] ;  /* 0x01000000ff0877ac */ /* 0x000e240008000a00 */
[----:B------:R-:W-:Y:S01]  /*0930*/  LOP3.LUT R7, R0, 0x80000000, RZ, 0xfc, !PT ;  /* 0x8000000000077812 */ /* 0x000fe200078efcff */
[----:B------:R-:W-:Y:S01]  /*0940*/  UMOV UR5, URZ ;  /* 0x000000ff00057c82 */ /* 0x000fe20008000000 */
[----:B------:R-:W-:-:S05]  /*0950*/  UMOV UR4, URZ ;  /* 0x000000ff00047c82 */ /* 0x000fca0008000000 */
.L_x_7:
        /* <DEDUP_REMOVED lines=11> */
[----:B------:R-:W-:-:S02]  /*0a10*/  ISETP.EQ.AND P4, PT, R8, 0x10, PT ;  /* 0x000000100800780c */ /* 0x000fc40003f82270 */
[C---:B------:R-:W-:Y:S01]  /*0a20*/  ISETP.EQ.AND P5, PT, R8.reuse, 0x14, PT ;  /* 0x000000140800780c */ /* 0x040fe20003fa2270 */
[----:B------:R-:W-:Y:S02]  /*0a30*/  VIADD R8, R8, 0x4 ;  /* 0x0000000408087836 */ /* 0x000fe40000000000 */
[----:B--2---:R-:W-:-:S03]  /*0a40*/  IMAD.WIDE.U32 R12, R12, R7, RZ ;  /* 0x000000070c0c7225 */ /* 0x004fc600078e00ff */
[----:B------:R-:W-:-:S04]  /*0a50*/  IADD3 R0, P6, PT, R12, R3, RZ ;  /* 0x000000030c007210 */ /* 0x000fc80007fde0ff */
[----:B------:R-:W-:Y:S01]  /*0a60*/  IADD3.X R3, PT, PT, R13, UR5, RZ, P6, !PT ;  /* 0x000000050d037c10 */ /* 0x000fe2000b7fe4ff */
[--C-:B------:R-:W-:Y:S01]  /*0a70*/  @P0 IMAD.MOV.U32 R6, RZ, RZ, R0.reuse ;  /* 0x000000ffff060224 */ /* 0x100fe200078e0000 */
[-C--:B------:R-:W-:Y:S01]  /*0a80*/  @P1 MOV R17, R0.reuse ;  /* 0x0000000000111202 */ /* 0x080fe20000000f00 */
[--C-:B------:R-:W-:Y:S01]  /*0a90*/  @P2 IMAD.MOV.U32 R18, RZ, RZ, R0.reuse ;  /* 0x000000ffff122224 */ /* 0x100fe200078e0000 */
[----:B------:R-:W-:Y:S01]  /*0aa0*/  @P5 MOV R16, R0 ;  /* 0x0000000000105202 */ /* 0x000fe20000000f00 */
[--C-:B------:R-:W-:Y:S02]  /*0ab0*/  @P3 IMAD.MOV.U32 R19, RZ, RZ, R0.reuse ;  /* 0x000000ffff133224 */ /* 0x100fe400078e0000 */
[----:B------:R-:W-:Y:S01]  /*0ac0*/  @P4 IMAD.MOV.U32 R20, RZ, RZ, R0 ;  /* 0x000000ffff144224 */ /* 0x000fe200078e0000 */
[----:B------:R-:W-:Y:S06]  /*0ad0*/  BRA.U UP0, `(.L_x_7) ;  /* 0xfffffffd00a07547 */ /* 0x000fec000b83ffff */
[----:B------:R-:W-:Y:S01]  /*0ae0*/  SHF.R.U32.HI R8, RZ, 0x17, R5 ;  /* 0x00000017ff087819 */ /* 0x000fe20000011605 */
[----:B------:R-:W-:Y:S03]  /*0af0*/  BSSY.RECONVERGENT B1, `(.L_x_8) ;  /* 0x0000027000017945 */ /* 0x000fe60003800200 */
[C---:B------:R-:W-:Y:S02]  /*0b00*/  LOP3.LUT R0, R8.reuse, 0xe0, RZ, 0xc0, !PT ;  /* 0x000000e008007812 */ /* 0x040fe400078ec0ff */
[----:B------:R-:W-:-:S03]  /*0b10*/  LOP3.LUT P6, RZ, R8, 0x1f, RZ, 0xc0, !PT ;  /* 0x0000001f08ff7812 */ /* 0x000fc600078cc0ff */
[----:B------:R-:W-:-:S05]  /*0b20*/  VIADD R0, R0, 0xffffff80 ;  /* 0xffffff8000007836 */ /* 0x000fca0000000000 */
[----:B------:R-:W-:-:S05]  /*0b30*/  SHF.R.U32.HI R0, RZ, 0x5, R0 ;  /* 0x00000005ff007819 */ /* 0x000fca0000011600 */
[----:B------:R-:W-:-:S05]  /*0b40*/  IMAD.U32 R11, R0, -0x4, RZ ;  /* 0xfffffffc000b7824 */ /* 0x000fca00078e00ff */
[C---:B------:R-:W-:Y:S02]  /*0b50*/  ISETP.EQ.AND P3, PT, R11.reuse, -0x18, PT ;  /* 0xffffffe80b00780c */ /* 0x040fe40003f62270 */
[C---:B------:R-:W-:Y:S02]  /*0b60*/  ISETP.EQ.AND P4, PT, R11.reuse, -0x14, PT ;  /* 0xffffffec0b00780c */ /* 0x040fe40003f82270 */
[C---:B------:R-:W-:Y:S02]  /*0b70*/  ISETP.EQ.AND P2, PT, R11.reuse, -0x10, PT ;  /* 0xfffffff00b00780c */ /* 0x040fe40003f42270 */
[C---:B------:R-:W-:Y:S02]  /*0b80*/  ISETP.EQ.AND P1, PT, R11.reuse, -0xc, PT ;  /* 0xfffffff40b00780c */ /* 0x040fe40003f22270 */
[C---:B------:R-:W-:Y:S02]  /*0b90*/  ISETP.EQ.AND P0, PT, R11.reuse, -0x8, PT ;  /* 0xfffffff80b00780c */ /* 0x040fe40003f02270 */
[----:B------:R-:W-:-:S03]  /*0ba0*/  ISETP.EQ.AND P5, PT, R11, RZ, PT ;  /* 0x000000ff0b00720c */ /* 0x000fc60003fa2270 */
[----:B------:R-:W-:Y:S02]  /*0bb0*/  @P3 MOV R0, R6 ;  /* 0x0000000600003202 */ /* 0x000fe40000000f00 */
[C---:B------:R-:W-:Y:S01]  /*0bc0*/  ISETP.EQ.AND P3, PT, R11.reuse, -0x4, PT ;  /* 0xfffffffc0b00780c */ /* 0x040fe20003f62270 */
[----:B------:R-:W-:Y:S02]  /*0bd0*/  @P4 IMAD.MOV.U32 R7, RZ, RZ, R6 ;  /* 0x000000ffff074224 */ /* 0x000fe400078e0006 */
[--C-:B------:R-:W-:Y:S01]  /*0be0*/  @P4 IMAD.MOV.U32 R0, RZ, RZ, R17.reuse ;  /* 0x000000ffff004224 */ /* 0x100fe200078e0011 */
[----:B------:R-:W-:Y:S01]  /*0bf0*/  ISETP.EQ.AND P4, PT, R11, 0x4, PT ;  /* 0x000000040b00780c */ /* 0x000fe20003f82270 */
[----:B------:R-:W-:Y:S01]  /*0c00*/  @P2 IMAD.MOV.U32 R7, RZ, RZ, R17 ;  /* 0x000000ffff072224 */ /* 0x000fe200078e0011 */
[----:B------:R-:W-:Y:S01]  /*0c10*/  @P2 MOV R0, R18 ;  /* 0x0000001200002202 */ /* 0x000fe20000000f00 */
[----:B------:R-:W-:Y:S02]  /*0c20*/  @P1 IMAD.MOV.U32 R7, RZ, RZ, R18 ;  /* 0x000000ffff071224 */ /* 0x000fe400078e0012 */
[--C-:B------:R-:W-:Y:S01]  /*0c30*/  @P1 IMAD.MOV.U32 R0, RZ, RZ, R19.reuse ;  /* 0x000000ffff001224 */ /* 0x100fe200078e0013 */
[----:B------:R-:W-:Y:S01]  /*0c40*/  @P0 MOV R0, R20 ;  /* 0x0000001400000202 */ /* 0x000fe20000000f00 */
[----:B------:R-:W-:-:S02]  /*0c50*/  @P0 IMAD.MOV.U32 R7, RZ, RZ, R19 ;  /* 0x000000ffff070224 */ /* 0x000fc400078e0013 */
[----:B------:R-:W-:Y:S02]  /*0c60*/  @P3 IMAD.MOV.U32 R7, RZ, RZ, R20 ;  /* 0x000000ffff073224 */ /* 0x000fe400078e0014 */
[--C-:B------:R-:W-:Y:S01]  /*0c70*/  @P3 IMAD.MOV.U32 R0, RZ, RZ, R16.reuse ;  /* 0x000000ffff003224 */ /* 0x100fe200078e0010 */
[----:B------:R-:W-:Y:S01]  /*0c80*/  @P5 MOV R0, R3 ;  /* 0x0000000300005202 */ /* 0x000fe20000000f00 */
[----:B------:R-:W-:Y:S02]  /*0c90*/  @P5 IMAD.MOV.U32 R7, RZ, RZ, R16 ;  /* 0x000000ffff075224 */ /* 0x000fe400078e0010 */
[----:B------:R-:W-:Y:S01]  /*0ca0*/  @P4 IMAD.MOV.U32 R7, RZ, RZ, R3 ;  /* 0x000000ffff074224 */ /* 0x000fe200078e0003 */
[----:B------:R-:W-:Y:S06]  /*0cb0*/  @!P6 BRA `(.L_x_9) ;  /* 0x000000000028e947 */ /* 0x000fec0003800000 */
[----:B------:R-:W-:Y:S01]  /*0cc0*/  @P1 IMAD.MOV.U32 R6, RZ, RZ, R17 ;  /* 0x000000ffff061224 */ /* 0x000fe200078e0011 */
[----:B------:R-:W-:Y:S01]  /*0cd0*/  LOP3.LUT R8, R8, 0x1f, RZ, 0xc0, !PT ;  /* 0x0000001f08087812 */ /* 0x000fe200078ec0ff */
[----:B------:R-:W-:Y:S01]  /*0ce0*/  @P0 IMAD.MOV.U32 R6, RZ, RZ, R18 ;  /* 0x000000ffff060224 */ /* 0x000fe200078e0012 */
[----:B------:R-:W-:Y:S02]  /*0cf0*/  ISETP.EQ.AND P0, PT, R11, 0x8, PT ;  /* 0x000000080b00780c */ /* 0x000fe40003f02270 */
[----:B------:R-:W-:Y:S01]  /*0d00*/  @P3 MOV R6, R19 ;  /* 0x0000001300063202 */ /* 0x000fe20000000f00 */
[----:B------:R-:W-:Y:S01]  /*0d10*/  @P5 IMAD.MOV.U32 R6, RZ, RZ, R20 ;  /* 0x000000ffff065224 */ /* 0x000fe200078e0014 */
[----:B------:R-:W-:Y:S01]  /*0d20*/  SHF.L.W.U32.HI R0, R7, R8, R0 ;  /* 0x0000000807007219 */ /* 0x000fe20000010e00 */
[----:B------:R-:W-:-:S08]  /*0d30*/  @P4 IMAD.MOV.U32 R6, RZ, RZ, R16 ;  /* 0x000000ffff064224 */ /* 0x000fd000078e0010 */
[----:B------:R-:W-:-:S05]  /*0d40*/  @P0 IMAD.MOV.U32 R6, RZ, RZ, R3 ;  /* 0x000000ffff060224 */ /* 0x000fca00078e0003 */
[----:B------:R-:W-:-:S07]  /*0d50*/  SHF.L.W.U32.HI R7, R6, R8, R7 ;  /* 0x0000000806077219 */ /* 0x000fce0000010e07 */
.L_x_9:
[----:B------:R-:W-:Y:S05]  /*0d60*/  BSYNC.RECONVERGENT B1 ;  /* 0x0000000000017941 */ /* 0x000fea0003800200 */
.L_x_8:
[C---:B------:R-:W-:Y:S01]  /*0d70*/  SHF.L.W.U32.HI R8, R7.reuse, 0x2, R0 ;  /* 0x0000000207087819 */ /* 0x040fe20000010e00 */
[----:B------:R-:W-:Y:S01]  /*0d80*/  UMOV UR4, 0x54442d19 ;  /* 0x54442d1900047882 */ /* 0x000fe20000000000 */
[----:B------:R-:W-:Y:S01]  /*0d90*/  SHF.L.U32 R7, R7, 0x2, RZ ;  /* 0x0000000207077819 */ /* 0x000fe200000006ff */
        /* <DEDUP_REMOVED lines=10> */
[----:B------:R-:W-:-:S04]  /*0e40*/  IMAD.MOV R0, RZ, RZ, -R8 ;  /* 0x000000ffff007224 */ /* 0x000fc800078e0a08 */
[----:B------:R-:W-:Y:S01]  /*0e50*/  @!P1 IMAD.MOV.U32 R8, RZ, RZ, R0 ;  /* 0x000000ffff089224 */ /* 0x000fe200078e0000 */
[----:B0-----:R-:W-:-:S10]  /*0e60*/  DMUL R12, R6, UR4 ;  /* 0x00000004060c7c28 */ /* 0x001fd40008000000 */
[----:B------:R-:W0:Y:S02]  /*0e70*/  F2F.F32.F64 R12, R12 ;  /* 0x0000000c000c7310 */ /* 0x000e240000301000 */
[----:B0-----:R-:W-:-:S07]  /*0e80*/  FSEL R7, -R12, R12, !P0 ;  /* 0x0000000c0c077208 */ /* 0x001fce0004000100 */
.L_x_6:
[----:B------:R-:W-:Y:S05]  /*0e90*/  BSYNC.RECONVERGENT B0 ;  /* 0x0000000000007941 */ /* 0x000fea0003800200 */
.L_x_5:
[----:B------:R-:W0:Y:S02]  /*0ea0*/  LDC.64 R12, c[0x0][0x380] ;  /* 0x0000e000ff0c7b82 */ /* 0x000e240000000a00 */
[----:B0-----:R-:W-:-:S05]  /*0eb0*/  IMAD.WIDE R12, R4, 0x8, R12 ;  /* 0x00000008040c7825 */ /* 0x001fca00078e020c */
[----:B------:R-:W2:Y:S01]  /*0ec0*/  LDG.E.64 R14, desc[UR6][R12.64] ;  /* 0x000000060c0e7981 */ /* 0x000ea2000c1e1b00 */
[----:B------:R-:W-:Y:S01]  /*0ed0*/  MOV R3, 0x3bbb989d ;  /* 0x3bbb989d00037802 */ /* 0x000fe20000000f00 */
[----:B------:R-:W-:Y:S02]  /*0ee0*/  IMAD.MOV.U32 R5, RZ, RZ, 0x437c0000 ;  /* 0x437c0000ff057424 */ /* 0x000fe400078e00ff */
[----:B------:R-:W-:Y:S01]  /*0ef0*/  FMUL R11, R7, R7 ;  /* 0x00000007070b7220 */ /* 0x000fe20000400000 */
[----:B------:R-:W-:Y:S01]  /*0f00*/  LOP3.LUT P1, RZ, R8, 0x2, RZ, 0xc0, !PT ;  /* 0x0000000208ff7812 */ /* 0x000fe2000782c0ff */
[----:B------:R-:W-:Y:S02]  /*0f10*/  FFMA.SAT R0, -R2, R3, 0.5 ;  /* 0x3f00000002007423 */ /* 0x000fe40000002103 */
[----:B------:R-:W-:Y:S02]  /*0f20*/  FFMA R10, R11, R10, -0.0013887860113754868507 ;  /* 0xbab607ed0b0a7423 */ /* 0x000fe4000000000a */
[----:B------:R-:W-:Y:S01]  /*0f30*/  FFMA.RM R5, R0, R5, 12582913 ;  /* 0x4b40000100057423 */ /* 0x000fe20000004005 */
[----:B------:R-:W-:-:S03]  /*0f40*/  LOP3.LUT R0, R8, 0x1, RZ, 0xc0, !PT ;  /* 0x0000000108007812 */ /* 0x000fc600078ec0ff */
[C---:B------:R-:W-:Y:S01]  /*0f50*/  FADD R3, R5.reuse, -12583039 ;  /* 0xcb40007f05037421 */ /* 0x040fe20000000000 */
[----:B------:R-:W-:Y:S01]  /*0f60*/  ISETP.NE.U32.AND P0, PT, R0, 0x1, PT ;  /* 0x000000010000780c */ /* 0x000fe20003f05070 */
[----:B------:R-:W-:Y:S02]  /*0f70*/  IMAD.MOV.U32 R0, RZ, RZ, 0x3d2aaabb ;  /* 0x3d2aaabbff007424 */ /* 0x000fe400078e00ff */
[----:B------:R-:W-:Y:S01]  /*0f80*/  FFMA R3, -R2, 1.4426950216293334961, -R3 ;  /* 0x3fb8aa3b02037823 */ /* 0x000fe20000000903 */
[----:B------:R-:W-:Y:S01]  /*0f90*/  FSEL R10, R10, -0.00019574658654164522886, !P0 ;  /* 0xb94d41530a0a7808 */ /* 0x000fe20004000000 */
[----:B------:R-:W-:Y:S01]  /*0fa0*/  IMAD.SHL.U32 R5, R5, 0x800000, RZ ;  /* 0x0080000005057824 */ /* 0x000fe200078e00ff */
[----:B------:R-:W-:Y:S01]  /*0fb0*/  FSEL R0, R0, 0.0083327032625675201416, !P0 ;  /* 0x3c0885e400007808 */ /* 0x000fe20004000000 */
[----:B------:R-:W-:Y:S01]  /*0fc0*/  FFMA R6, -R2, 1.925963033500011079e-08, R3 ;  /* 0x32a5706002067823 */ /* 0x000fe20000000103 */
[----:B------:R-:W-:-:S03]  /*0fd0*/  MOV R2, 0x3effffff ;  /* 0x3effffff00027802 */ /* 0x000fc60000000f00 */
[----:B------:R-:W-:Y:S01]  /*0fe0*/  FFMA R10, R11, R10, R0 ;  /* 0x0000000a0b0a7223 */ /* 0x000fe20000000000 */
[----:B------:R-:W-:Y:S01]  /*0ff0*/  FSEL R8, -R2, -0.16666662693023681641, !P0 ;  /* 0xbe2aaaa802087808 */ /* 0x000fe20004000100 */
[----:B------:R-:W0:Y:S01]  /*1000*/  MUFU.EX2 R6, R6 ;  /* 0x0000000600067308 */ /* 0x000e220000000800 */
[----:B------:R-:W-:Y:S01]  /*1010*/  FSEL R0, R7, 1, P0 ;  /* 0x3f80000007007808 */ /* 0x000fe20000000000 */
[----:B------:R-:W1:Y:S02]  /*1020*/  LDC.64 R2, c[0x0][0x388] ;  /* 0x0000e200ff027b82 */ /* 0x000e640000000a00 */
[C---:B------:R-:W-:Y:S02]  /*1030*/  FFMA R8, R11.reuse, R10, R8 ;  /* 0x0000000a0b087223 */ /* 0x040fe40000000008 */
[----:B------:R-:W-:-:S04]  /*1040*/  FFMA R11, R11, R0, RZ ;  /* 0x000000000b0b7223 */ /* 0x000fc800000000ff */
[----:B------:R-:W-:-:S04]  /*1050*/  FFMA R11, R11, R8, R0 ;  /* 0x000000080b0b7223 */ /* 0x000fc80000000000 */
[----:B------:R-:W-:Y:S01]  /*1060*/  @P1 FADD R11, RZ, -R11 ;  /* 0x8000000bff0b1221 */ /* 0x000fe20000000000 */
[----:B0-----:R-:W-:-:S04]  /*1070*/  FMUL R0, R6, R5 ;  /* 0x0000000506007220 */ /* 0x001fc80000400000 */
[----:B------:R-:W-:Y:S01]  /*1080*/  FMUL R11, R0, R11 ;  /* 0x0000000b000b7220 */ /* 0x000fe20000400000 */
[----:B------:R-:W-:Y:S01]  /*1090*/  FMUL R0, R9, R0 ;  /* 0x0000000009007220 */ /* 0x000fe20000400000 */
[----:B-1----:R-:W-:-:S04]  /*10a0*/  IMAD.WIDE R2, R4, 0x8, R2 ;  /* 0x0000000804027825 */ /* 0x002fc800078e0202 */
[C---:B--2---:R-:W-:Y:S01]  /*10b0*/  FMUL R5, R11.reuse, R15 ;  /* 0x0000000f0b057220 */ /* 0x044fe20000400000 */
[----:B------:R-:W-:-:S03]  /*10c0*/  FMUL R6, R11, R14 ;  /* 0x0000000e0b067220 */ /* 0x000fc60000400000 */
[C---:B------:R-:W-:Y:S01]  /*10d0*/  FFMA R14, R0.reuse, R14, -R5 ;  /* 0x0000000e000e7223 */ /* 0x040fe20000000805 */
[----:B------:R-:W-:-:S05]  /*10e0*/  FFMA R15, R0, R15, R6 ;  /* 0x0000000f000f7223 */ /* 0x000fca0000000006 */
[----:B------:R-:W-:Y:S04]  /*10f0*/  STG.E.64 desc[UR6][R12.64], R14 ;  /* 0x0000000e0c007986 */ /* 0x000fe8000c101b06 */
[----:B------:R-:W2:Y:S02]  /*1100*/  LDG.E.64 R4, desc[UR6][R2.64] ;  /* 0x0000000602047981 */ /* 0x000ea4000c1e1b00 */
[C---:B--2---:R-:W-:Y:S01]  /*1110*/  FMUL R7, R11.reuse, R5 ;  /* 0x000000050b077220 */ /* 0x044fe20000400000 */
[----:B------:R-:W-:-:S03]  /*1120*/  FMUL R6, R11, R4 ;  /* 0x000000040b067220 */ /* 0x000fc60000400000 */
[C---:B------:R-:W-:Y:S01]  /*1130*/  FFMA R4, R0.reuse, R4, -R7 ;  /* 0x0000000400047223 */ /* 0x040fe20000000807 */
[----:B------:R-:W-:-:S05]  /*1140*/  FFMA R5, R0, R5, R6 ;  /* 0x0000000500057223 */ /* 0x000fca0000000006 */
[----:B------:R-:W-:Y:S01]  /*1150*/  STG.E.64 desc[UR6][R2.64], R4 ;  /* 0x0000000402007986 */ /* 0x000fe2000c101b06 */
[----:B------:R-:W-:Y:S05]  /*1160*/  EXIT ;  /* 0x000000000000794d */ /* 0x000fea0003800000 */
.L_x_10:
[----:B------:R-:W-:-:S00]  /*1170*/  BRA `(.L_x_10) ;  /* 0xfffffffc00fc7947 */ /* 0x000fc0000383ffff */
[----:B------:R-:W-:-:S00]  /*1180*/  NOP ;  /* 0x0000000000007918 */ /* 0x000fc00000000000 */
[----:B------:R-:W-:-:S00]  /*1190*/  NOP ;  /* 0x0000000000007918 */ /* 0x000fc00000000000 */
[----:B------:R-:W-:-:S00]  /*11a0*/  NOP ;  /* 0x0000000000007918 */ /* 0x000fc00000000000 */
[----:B------:R-:W-:-:S00]  /*11b0*/  NOP ;  /* 0x0000000000007918 */ /* 0x000fc00000000000 */
[----:B------:R-:W-:-:S00]  /*11c0*/  NOP ;  /* 0x0000000000007918 */ /* 0x000fc00000000000 */
[----:B------:R-:W-:-:S00]  /*11d0*/  NOP ;  /* 0x0000000000007918 */ /* 0x000fc00000000000 */
[----:B------:R-:W-:-:S00]  /*11e0*/  NOP ;  /* 0x0000000000007918 */ /* 0x000fc00000000000 */
[----:B------:R-:W-:-:S00]  /*11f0*/  NOP ;  /* 0x0000000000007918 */ /* 0x000fc00000000000 */
.L_x_11:


//--------------------- .nv.global.init           --------------------------
	.section	.nv.global.init,"aw",@progbits
	.align	4
.nv.global.init:
	.type		__cudart_i2opi_f,@object
	.size		__cudart_i2opi_f,(.L_0 - __cudart_i2opi_f)
__cudart_i2opi_f:
        /*0000*/ 	.byte	0x41, 0x90, 0x43, 0x3c, 0x99, 0x95, 0x62, 0xdb, 0xc0, 0xdd, 0x34, 0xf5, 0xd1, 0x57, 0x27, 0xfc
        /*0010*/ 	.byte	0x29, 0x15, 0x44, 0x4e, 0x6e, 0x83, 0xf9, 0xa2
.L_0:


//--------------------- .nv.shared.reserved.0     --------------------------
	.section	.nv.shared.reserved.0,"aw",@nobits
	.weak		__nv_reservedSMEM_offset_0_alias
	.size		__nv_reservedSMEM_offset_0_alias, 0, 64
	.other		__nv_reservedSMEM_offset_0_alias,@"STO_CUDA_RESERVED_SHARED STV_DEFAULT"
__nv_reservedSMEM_offset_0_alias:
	.zero		0
	.zero		64


//--------------------- .nv.constant0.gauge       --------------------------
	.section	.nv.constant0.gauge,"a",@progbits
	.sectionflags	@""
	.align	4
.nv.constant0.gauge:
	.zero		920


//--------------------- SYMBOLS --------------------------

	.type		.nv.reservedSmem.offset0,@object
	.size		.nv.reservedSmem.offset0,0x4
